//
// Generated by NVIDIA NVVM Compiler
//
// Compiler Build ID: CL-36424714
// Cuda compilation tools, release 13.0, V13.0.88
// Based on NVVM 20.0.0
//

.version 9.0
.target sm_100
.address_size 64

	// .globl	_Z9forceCompP6VectoriPfi
.extern .shared .align 16 .b8 perBlockCache[];

.visible .entry _Z9forceCompP6VectoriPfi(
	.param .u64 .ptr .align 1 _Z9forceCompP6VectoriPfi_param_0,
	.param .u32 _Z9forceCompP6VectoriPfi_param_1,
	.param .u64 .ptr .align 1 _Z9forceCompP6VectoriPfi_param_2,
	.param .u32 _Z9forceCompP6VectoriPfi_param_3
)
{
	.reg .pred 	%p<16>;
	.reg .b32 	%r<46>;
	.reg .b32 	%f<98>;
	.reg .b64 	%rd<14>;

	ld.param.u64 	%rd6, [_Z9forceCompP6VectoriPfi_param_0];
	ld.param.u32 	%r26, [_Z9forceCompP6VectoriPfi_param_1];
	ld.param.u64 	%rd5, [_Z9forceCompP6VectoriPfi_param_2];
	ld.param.u32 	%r25, [_Z9forceCompP6VectoriPfi_param_3];
	cvta.to.global.u64 	%rd1, %rd6;
	mov.u32 	%r1, %tid.x;
	mul.lo.s32 	%r2, %r25, %r1;
	add.s32 	%r3, %r2, %r25;
	setp.ge.s32 	%p1, %r2, %r26;
	@%p1 bra 	$L__BB0_24;
	shl.b32 	%r27, %r1, 2;
	mov.u32 	%r28, perBlockCache;
	add.s32 	%r4, %r28, %r27;
	mov.b32 	%r29, 0;
	st.shared.u32 	[%r4], %r29;
	setp.lt.s32 	%p2, %r25, 1;
	@%p2 bra 	$L__BB0_18;
	mov.u32 	%r5, %ctaid.x;
	mul.wide.u32 	%rd7, %r5, 12;
	add.s64 	%rd2, %rd1, %rd7;
	add.s32 	%r30, %r2, 1;
	max.s32 	%r6, %r3, %r30;
	sub.s32 	%r31, %r6, %r2;
	and.b32  	%r7, %r31, 3;
	setp.eq.s32 	%p3, %r7, 0;
	mov.f32 	%f94, 0f00000000;
	mov.u32 	%r42, %r2;
	@%p3 bra 	$L__BB0_7;
	add.s64 	%rd3, %rd1, 8;
	sub.s32 	%r40, %r2, %r5;
	neg.s32 	%r39, %r7;
	mov.f32 	%f94, 0f00000000;
	mov.u32 	%r42, %r2;
$L__BB0_4:
	.pragma "nounroll";
	setp.eq.s32 	%p4, %r40, 0;
	@%p4 bra 	$L__BB0_6;
	mul.wide.s32 	%rd8, %r42, 12;
	add.s64 	%rd9, %rd3, %rd8;
	ld.global.f32 	%f16, [%rd9+-8];
	ld.global.f32 	%f17, [%rd9+-4];
	ld.global.f32 	%f18, [%rd9];
	ld.global.f32 	%f19, [%rd2];
	sub.f32 	%f20, %f19, %f16;
	ld.global.f32 	%f21, [%rd2+4];
	sub.f32 	%f22, %f21, %f17;
	mul.f32 	%f23, %f22, %f22;
	fma.rn.f32 	%f24, %f20, %f20, %f23;
	ld.global.f32 	%f25, [%rd2+8];
	sub.f32 	%f26, %f25, %f18;
	fma.rn.f32 	%f27, %f26, %f26, %f24;
	sqrt.rn.f32 	%f28, %f27;
	rcp.rn.f32 	%f29, %f28;
	add.f32 	%f94, %f94, %f29;
	st.shared.f32 	[%r4], %f94;
$L__BB0_6:
	add.s32 	%r42, %r42, 1;
	add.s32 	%r40, %r40, 1;
	add.s32 	%r39, %r39, 1;
	setp.ne.s32 	%p5, %r39, 0;
	@%p5 bra 	$L__BB0_4;
$L__BB0_7:
	sub.s32 	%r32, %r2, %r6;
	setp.gt.u32 	%p6, %r32, -4;
	@%p6 bra 	$L__BB0_18;
	sub.s32 	%r43, %r42, %r5;
$L__BB0_9:
	setp.eq.s32 	%p7, %r43, 0;
	mul.wide.s32 	%rd10, %r42, 12;
	add.s64 	%rd4, %rd1, %rd10;
	@%p7 bra 	$L__BB0_11;
	ld.global.f32 	%f30, [%rd4];
	ld.global.f32 	%f31, [%rd4+4];
	ld.global.f32 	%f32, [%rd4+8];
	ld.global.f32 	%f33, [%rd2];
	sub.f32 	%f34, %f33, %f30;
	ld.global.f32 	%f35, [%rd2+4];
	sub.f32 	%f36, %f35, %f31;
	mul.f32 	%f37, %f36, %f36;
	fma.rn.f32 	%f38, %f34, %f34, %f37;
	ld.global.f32 	%f39, [%rd2+8];
	sub.f32 	%f40, %f39, %f32;
	fma.rn.f32 	%f41, %f40, %f40, %f38;
	sqrt.rn.f32 	%f42, %f41;
	rcp.rn.f32 	%f43, %f42;
	add.f32 	%f94, %f94, %f43;
	st.shared.f32 	[%r4], %f94;
$L__BB0_11:
	add.s32 	%r33, %r42, 1;
	setp.eq.s32 	%p8, %r5, %r33;
	@%p8 bra 	$L__BB0_13;
	ld.global.f32 	%f44, [%rd4+12];
	ld.global.f32 	%f45, [%rd4+16];
	ld.global.f32 	%f46, [%rd4+20];
	ld.global.f32 	%f47, [%rd2];
	sub.f32 	%f48, %f47, %f44;
	ld.global.f32 	%f49, [%rd2+4];
	sub.f32 	%f50, %f49, %f45;
	mul.f32 	%f51, %f50, %f50;
	fma.rn.f32 	%f52, %f48, %f48, %f51;
	ld.global.f32 	%f53, [%rd2+8];
	sub.f32 	%f54, %f53, %f46;
	fma.rn.f32 	%f55, %f54, %f54, %f52;
	sqrt.rn.f32 	%f56, %f55;
	rcp.rn.f32 	%f57, %f56;
	add.f32 	%f94, %f94, %f57;
	st.shared.f32 	[%r4], %f94;
$L__BB0_13:
	add.s32 	%r34, %r42, 2;
	setp.eq.s32 	%p9, %r5, %r34;
	@%p9 bra 	$L__BB0_15;
	ld.global.f32 	%f58, [%rd4+24];
	ld.global.f32 	%f59, [%rd4+28];
	ld.global.f32 	%f60, [%rd4+32];
	ld.global.f32 	%f61, [%rd2];
	sub.f32 	%f62, %f61, %f58;
	ld.global.f32 	%f63, [%rd2+4];
	sub.f32 	%f64, %f63, %f59;
	mul.f32 	%f65, %f64, %f64;
	fma.rn.f32 	%f66, %f62, %f62, %f65;
	ld.global.f32 	%f67, [%rd2+8];
	sub.f32 	%f68, %f67, %f60;
	fma.rn.f32 	%f69, %f68, %f68, %f66;
	sqrt.rn.f32 	%f70, %f69;
	rcp.rn.f32 	%f71, %f70;
	add.f32 	%f94, %f94, %f71;
	st.shared.f32 	[%r4], %f94;
$L__BB0_15:
	add.s32 	%r35, %r42, 3;
	setp.eq.s32 	%p10, %r5, %r35;
	@%p10 bra 	$L__BB0_17;
	ld.global.f32 	%f72, [%rd4+36];
	ld.global.f32 	%f73, [%rd4+40];
	ld.global.f32 	%f74, [%rd4+44];
	ld.global.f32 	%f75, [%rd2];
	sub.f32 	%f76, %f75, %f72;
	ld.global.f32 	%f77, [%rd2+4];
	sub.f32 	%f78, %f77, %f73;
	mul.f32 	%f79, %f78, %f78;
	fma.rn.f32 	%f80, %f76, %f76, %f79;
	ld.global.f32 	%f81, [%rd2+8];
	sub.f32 	%f82, %f81, %f74;
	fma.rn.f32 	%f83, %f82, %f82, %f80;
	sqrt.rn.f32 	%f84, %f83;
	rcp.rn.f32 	%f85, %f84;
	add.f32 	%f94, %f94, %f85;
	st.shared.f32 	[%r4], %f94;
$L__BB0_17:
	add.s32 	%r42, %r42, 4;
	add.s32 	%r43, %r43, 4;
	setp.lt.s32 	%p11, %r42, %r3;
	@%p11 bra 	$L__BB0_9;
$L__BB0_18:
	bar.sync 	0;
	mov.u32 	%r45, %ntid.x;
	setp.lt.u32 	%p12, %r45, 2;
	@%p12 bra 	$L__BB0_22;
$L__BB0_19:
	shr.u32 	%r24, %r45, 1;
	setp.ge.u32 	%p13, %r1, %r24;
	@%p13 bra 	$L__BB0_21;
	shl.b32 	%r36, %r24, 2;
	add.s32 	%r37, %r4, %r36;
	ld.shared.f32 	%f86, [%r37];
	ld.shared.f32 	%f87, [%r4];
	add.f32 	%f88, %f86, %f87;
	st.shared.f32 	[%r4], %f88;
$L__BB0_21:
	bar.sync 	0;
	setp.gt.u32 	%p14, %r45, 3;
	mov.u32 	%r45, %r24;
	@%p14 bra 	$L__BB0_19;
$L__BB0_22:
	setp.ne.s32 	%p15, %r1, 0;
	@%p15 bra 	$L__BB0_24;
	ld.shared.f32 	%f89, [perBlockCache];
	mov.u32 	%r38, %ctaid.x;
	cvta.to.global.u64 	%rd11, %rd5;
	mul.wide.u32 	%rd12, %r38, 4;
	add.s64 	%rd13, %rd11, %rd12;
	st.global.f32 	[%rd13], %f89;
$L__BB0_24:
	ret;

}


// ===== COMPILED SASS (sm_100) =====

	.target	sm_100

	.elftype	@"ET_EXEC"


//--------------------- .note.nv.tkinfo           --------------------------
	.section	.note.nv.tkinfo,"",@"SHT_NOTE"
	.sectionflags	@"SHF_NOTE_NV_TKINFO"
	.tkinfo
        /*0018*/ 	.word	0x00000002
        /*0030*/ 	.string	""
        /*0030*/ 	.string	"ptxas"
        /*0030*/ 	.string	"Cuda compilation tools, release 13.0, V13.0.88"
        /*0030*/ 	.string	"Build cuda_13.0.r13.0/compiler.36424714_0"
        /*0030*/ 	.string	"-arch sm_100 -m 64 "



//--------------------- .note.nv.cuinfo           --------------------------
	.section	.note.nv.cuinfo,"",@"SHT_NOTE"
	.sectionflags	@"SHF_NOTE_NV_CUINFO"
        /*0018*/ 	.short	0x0002
        /*001a*/ 	.short	0x0064
        /*001c*/ 	.short	0x0082
	.zero		2


//--------------------- .nv.info                  --------------------------
	.section	.nv.info,"",@"SHT_CUDA_INFO"
	.align	4


	//----- nvinfo : EIATTR_REGCOUNT
	.align		4
        /*0000*/ 	.byte	0x04, 0x2f
        /*0002*/ 	.short	(.L_1 - .L_0)
	.align		4
.L_0:
        /*0004*/ 	.word	index@(_Z9forceCompP6VectoriPfi)
        /*0008*/ 	.word	0x0000001c


	//----- nvinfo : EIATTR_FRAME_SIZE
	.align		4
.L_1:
        /*000c*/ 	.byte	0x04, 0x11
        /*000e*/ 	.short	(.L_3 - .L_2)
	.align		4
.L_2:
        /*0010*/ 	.word	index@($__internal_1_$__cuda_sm20_sqrt_rn_f32_slowpath)
        /*0014*/ 	.word	0x00000000


	//----- nvinfo : EIATTR_FRAME_SIZE
	.align		4
.L_3:
        /*0018*/ 	.byte	0x04, 0x11
        /*001a*/ 	.short	(.L_5 - .L_4)
	.align		4
.L_4:
        /*001c*/ 	.word	index@($__internal_0_$__cuda_sm20_rcp_rn_f32_slowpath)
        /*0020*/ 	.word	0x00000000


	//----- nvinfo : EIATTR_FRAME_SIZE
	.align		4
.L_5:
        /*0024*/ 	.byte	0x04, 0x11
        /*0026*/ 	.short	(.L_7 - .L_6)
	.align		4
.L_6:
        /*0028*/ 	.word	index@(_Z9forceCompP6VectoriPfi)
        /*002c*/ 	.word	0x00000000


	//----- nvinfo : EIATTR_MIN_STACK_SIZE
	.align		4
.L_7:
        /*0030*/ 	.byte	0x04, 0x12
        /*0032*/ 	.short	(.L_9 - .L_8)
	.align		4
.L_8:
        /*0034*/ 	.word	index@(_Z9forceCompP6VectoriPfi)
        /*0038*/ 	.word	0x00000000
.L_9:


//--------------------- .nv.compat                --------------------------
	.section	.nv.compat,"",@"SHT_CUDA_COMPAT_INFO"
	.align	4
        /*0000*/ 	.byte	0x02, 0x09, 0x00, 0x00, 0x02, 0x02, 0x01, 0x00, 0x02, 0x05, 0x05, 0x00, 0x03, 0x07, 0x01, 0x01
        /*0010*/ 	.byte	0x02, 0x03, 0x00, 0x00, 0x02, 0x06, 0x01, 0x00, 0x04, 0x0b, 0x08, 0x00, 0x01, 0x00, 0x00, 0x00
        /*0020*/ 	.byte	0x00, 0x00, 0x00, 0x00


//--------------------- .nv.info._Z9forceCompP6VectoriPfi --------------------------
	.section	.nv.info._Z9forceCompP6VectoriPfi,"",@"SHT_CUDA_INFO"
	.sectionflags	@""
	.align	4


	//----- nvinfo : EIATTR_CUDA_API_VERSION
	.align		4
        /*0000*/ 	.byte	0x04, 0x37
        /*0002*/ 	.short	(.L_11 - .L_10)
.L_10:
        /*0004*/ 	.word	0x00000082


	//----- nvinfo : EIATTR_KPARAM_INFO
	.align		4
.L_11:
        /*0008*/ 	.byte	0x04, 0x17
        /*000a*/ 	.short	(.L_13 - .L_12)
.L_12:
        /*000c*/ 	.word	0x00000000
        /*0010*/ 	.short	0x0003
        /*0012*/ 	.short	0x0018
        /*0014*/ 	.byte	0x00, 0xf0, 0x11, 0x00


	//----- nvinfo : EIATTR_KPARAM_INFO
	.align		4
.L_13:
        /*0018*/ 	.byte	0x04, 0x17
        /*001a*/ 	.short	(.L_15 - .L_14)
.L_14:
        /*001c*/ 	.word	0x00000000
        /*0020*/ 	.short	0x0002
        /*0022*/ 	.short	0x0010
        /*0024*/ 	.byte	0x00, 0xf5, 0x21, 0x00


	//----- nvinfo : EIATTR_KPARAM_INFO
	.align		4
.L_15:
        /*0028*/ 	.byte	0x04, 0x17
        /*002a*/ 	.short	(.L_17 - .L_16)
.L_16:
        /*002c*/ 	.word	0x00000000
        /*0030*/ 	.short	0x0001
        /*0032*/ 	.short	0x0008
        /*0034*/ 	.byte	0x00, 0xf0, 0x11, 0x00


	//----- nvinfo : EIATTR_KPARAM_INFO
	.align		4
.L_17:
        /*0038*/ 	.byte	0x04, 0x17
        /*003a*/ 	.short	(.L_19 - .L_18)
.L_18:
        /*003c*/ 	.word	0x00000000
        /*0040*/ 	.short	0x0000
        /*0042*/ 	.short	0x0000
        /*0044*/ 	.byte	0x00, 0xf5, 0x21, 0x00


	//----- nvinfo : EIATTR_SPARSE_MMA_MASK
	.align		4
.L_19:
        /*0048*/ 	.byte	0x03, 0x50
        /*004a*/ 	.short	0x0000


	//----- nvinfo : EIATTR_MAXREG_COUNT
	.align		4
        /*004c*/ 	.byte	0x03, 0x1b
        /*004e*/ 	.short	0x00ff


	//----- nvinfo : EIATTR_NUM_BARRIERS
	.align		4
        /*0050*/ 	.byte	0x02, 0x4c
        /*0052*/ 	.byte	0x01
	.zero		1


	//----- nvinfo : EIATTR_MERCURY_ISA_VERSION
	.align		4
        /*0054*/ 	.byte	0x03, 0x5f
        /*0056*/ 	.short	0x0101


	//----- nvinfo : EIATTR_VRC_CTA_INIT_COUNT
	.align		4
        /*0058*/ 	.byte	0x02, 0x4a
	.zero		1
	.zero		1


	//----- nvinfo : EIATTR_EXIT_INSTR_OFFSETS
	.align		4
        /*005c*/ 	.byte	0x04, 0x1c
        /*005e*/ 	.short	(.L_21 - .L_20)


	//   ....[0]....
.L_20:
        /*0060*/ 	.word	0x00000060


	//   ....[1]....
        /*0064*/ 	.word	0x00001290


	//   ....[2]....
        /*0068*/ 	.word	0x00001320


	//----- nvinfo : EIATTR_CRS_STACK_SIZE
	.align		4
.L_21:
        /*006c*/ 	.byte	0x04, 0x1e
        /*006e*/ 	.short	(.L_23 - .L_22)
.L_22:
        /*0070*/ 	.word	0x00000000


	//----- nvinfo : EIATTR_CBANK_PARAM_SIZE
	.align		4
.L_23:
        /*0074*/ 	.byte	0x03, 0x19
        /*0076*/ 	.short	0x001c


	//----- nvinfo : EIATTR_PARAM_CBANK
	.align		4
        /*0078*/ 	.byte	0x04, 0x0a
        /*007a*/ 	.short	(.L_25 - .L_24)
	.align		4
.L_24:
        /*007c*/ 	.word	index@(.nv.constant0._Z9forceCompP6VectoriPfi)
        /*0080*/ 	.short	0x0380
        /*0082*/ 	.short	0x001c


	//----- nvinfo : EIATTR_SW_WAR
	.align		4
.L_25:
        /*0084*/ 	.byte	0x04, 0x36
        /*0086*/ 	.short	(.L_27 - .L_26)
.L_26:
        /*0088*/ 	.word	0x00000008
.L_27:


//--------------------- .nv.callgraph             --------------------------
	.section	.nv.callgraph,"",@"SHT_CUDA_CALLGRAPH"
	.align	4
	.sectionentsize	8
	.align		4
        /*0000*/ 	.word	0x00000000
	.align		4
        /*0004*/ 	.word	0xffffffff
	.align		4
        /*0008*/ 	.word	0x00000000
	.align		4
        /*000c*/ 	.word	0xfffffffe
	.align		4
        /*0010*/ 	.word	0x00000000
	.align		4
        /*0014*/ 	.word	0xfffffffd
	.align		4
        /*0018*/ 	.word	0x00000000
	.align		4
        /*001c*/ 	.word	0xfffffffc


//--------------------- .text._Z9forceCompP6VectoriPfi --------------------------
	.section	.text._Z9forceCompP6VectoriPfi,"ax",@progbits
	.align	128
        .global         _Z9forceCompP6VectoriPfi
        .type           _Z9forceCompP6VectoriPfi,@function
        .size           _Z9forceCompP6VectoriPfi,(.L_x_55 - _Z9forceCompP6VectoriPfi)
        .other          _Z9forceCompP6VectoriPfi,@"STO_CUDA_ENTRY STV_DEFAULT"
_Z9forceCompP6VectoriPfi:
.text._Z9forceCompP6VectoriPfi:
[----:B------:R-:W-:Y:S01]  /*0000*/  LDC R1, c[0x0][0x37c] ;  /* 0x0000df00ff017b82 */ /* 0x000fe20000000800 */
[----:B------:R-:W0:Y:S01]  /*0010*/  S2R R3, SR_TID.X ;  /* 0x0000000000037919 */ /* 0x000e220000002100 */
[----:B------:R-:W0:Y:S01]  /*0020*/  LDCU UR8, c[0x0][0x398] ;  /* 0x00007300ff0877ac */ /* 0x000e220008000800 */
[----:B------:R-:W1:Y:S01]  /*0030*/  LDCU UR4, c[0x0][0x388] ;  /* 0x00007100ff0477ac */ /* 0x000e620008000800 */
[----:B0-----:R-:W-:-:S05]  /*0040*/  IMAD R9, R3, UR8, RZ ;  /* 0x0000000803097c24 */ /* 0x001fca000f8e02ff */
[----:B-1----:R-:W-:-:S13]  /*0050*/  ISETP.GE.AND P0, PT, R9, UR4, PT ;  /* 0x0000000409007c0c */ /* 0x002fda000bf06270 */
[----:B------:R-:W-:Y:S05]  /*0060*/  @P0 EXIT ;  /* 0x000000000000094d */ /* 0x000fea0003800000 */
[----:B------:R-:W0:Y:S01]  /*0070*/  S2UR UR5, SR_CgaCtaId ;  /* 0x00000000000579c3 */ /* 0x000e220000008800 */
[----:B------:R-:W-:Y:S01]  /*0080*/  UMOV UR4, 0x400 ;  /* 0x0000040000047882 */ /* 0x000fe20000000000 */
[----:B------:R-:W-:Y:S01]  /*0090*/  UISETP.GE.AND UP0, UPT, UR8, 0x1, UPT ;  /* 0x000000010800788c */ /* 0x000fe2000bf06270 */
[----:B------:R-:W1:Y:S01]  /*00a0*/  LDCU.64 UR6, c[0x0][0x358] ;  /* 0x00006b00ff0677ac */ /* 0x000e620008000a00 */
[----:B0-----:R-:W-:-:S06]  /*00b0*/  ULEA UR4, UR5, UR4, 0x18 ;  /* 0x0000000405047291 */ /* 0x001fcc000f8ec0ff */
[----:B------:R-:W-:-:S05]  /*00c0*/  LEA R10, R3, UR4, 0x2 ;  /* 0x00000004030a7c11 */ /* 0x000fca000f8e10ff */
[----:B------:R0:W-:Y:S01]  /*00d0*/  STS [R10], RZ ;  /* 0x000000ff0a007388 */ /* 0x0001e20000000800 */
[----:B-1----:R-:W-:Y:S05]  /*00e0*/  BRA.U !UP0, `(.L_x_0) ;  /* 0x0000001108247547 */ /* 0x002fea000b800000 */
[----:B------:R-:W1:Y:S01]  /*00f0*/  S2R R11, SR_CTAID.X ;  /* 0x00000000000b7919 */ /* 0x000e620000002500 */
[C---:B------:R-:W-:Y:S01]  /*0100*/  IADD3 R12, PT, PT, R9.reuse, UR8, RZ ;  /* 0x00000008090c7c10 */ /* 0x040fe2000fffe0ff */
[----:B------:R-:W1:Y:S01]  /*0110*/  LDC.64 R4, c[0x0][0x380] ;  /* 0x0000e000ff047b82 */ /* 0x000e620000000a00 */
[----:B------:R-:W-:Y:S01]  /*0120*/  BSSY.RECONVERGENT B0, `(.L_x_1) ;  /* 0x0000042000007945 */ /* 0x000fe20003800200 */
[----:B------:R-:W-:Y:S01]  /*0130*/  IMAD.MOV.U32 R13, RZ, RZ, RZ ;  /* 0x000000ffff0d7224 */ /* 0x000fe200078e00ff */
[C---:B------:R-:W-:Y:S02]  /*0140*/  VIADDMNMX R8, R9.reuse, 0x1, R12, !PT ;  /* 0x0000000109087846 */ /* 0x040fe4000780010c */
[----:B------:R-:W-:Y:S02]  /*0150*/  MOV R15, R9 ;  /* 0x00000009000f7202 */ /* 0x000fe40000000f00 */
[----:B------:R-:W-:-:S04]  /*0160*/  IADD3 R0, PT, PT, -R9, R8, RZ ;  /* 0x0000000809007210 */ /* 0x000fc80007ffe1ff */
[----:B------:R-:W-:Y:S01]  /*0170*/  LOP3.LUT P0, R0, R0, 0x3, RZ, 0xc0, !PT ;  /* 0x0000000300007812 */ /* 0x000fe2000780c0ff */
[----:B-1----:R-:W-:-:S12]  /*0180*/  IMAD.WIDE.U32 R4, R11, 0xc, R4 ;  /* 0x0000000c0b047825 */ /* 0x002fd800078e0004 */
[----:B------:R-:W-:Y:S05]  /*0190*/  @!P0 BRA `(.L_x_2) ;  /* 0x0000000000e88947 */ /* 0x000fea0003800000 */
[----:B------:R-:W1:Y:S01]  /*01a0*/  LDC.64 R6, c[0x0][0x380] ;  /* 0x0000e000ff067b82 */ /* 0x000e620000000a00 */
[----:B------:R-:W-:Y:S01]  /*01b0*/  HFMA2 R13, -RZ, RZ, 0, 0 ;  /* 0x00000000ff0d7431 */ /* 0x000fe200000001ff */
[----:B------:R-:W-:Y:S01]  /*01c0*/  IADD3 R14, PT, PT, -R0, RZ, RZ ;  /* 0x000000ff000e7210 */ /* 0x000fe20007ffe1ff */
[----:B------:R-:W-:Y:S02]  /*01d0*/  IMAD.IADD R19, R9, 0x1, -R11 ;  /* 0x0000000109137824 */ /* 0x000fe400078e0a0b */
[----:B------:R-:W-:Y:S01]  /*01e0*/  IMAD.MOV.U32 R15, RZ, RZ, R9 ;  /* 0x000000ffff0f7224 */ /* 0x000fe200078e0009 */
[----:B-1----:R-:W-:-:S04]  /*01f0*/  IADD3 R6, P0, PT, R6, 0x8, RZ ;  /* 0x0000000806067810 */ /* 0x002fc80007f1e0ff */
[----:B------:R-:W-:-:S09]  /*0200*/  IADD3.X R7, PT, PT, RZ, R7, RZ, P0, !PT ;  /* 0x00000007ff077210 */ /* 0x000fd200007fe4ff */
.L_x_11:
[----:B------:R-:W-:Y:S01]  /*0210*/  ISETP.NE.AND P0, PT, R19, RZ, PT ;  /* 0x000000ff1300720c */ /* 0x000fe20003f05270 */
[----:B------:R-:W-:Y:S01]  /*0220*/  BSSY.RECONVERGENT B2, `(.L_x_3) ;  /* 0x000002e000027945 */ /* 0x000fe20003800200 */
[----:B------:R-:W-:-:S04]  /*0230*/  IADD3 R14, PT, PT, R14, 0x1, RZ ;  /* 0x000000010e0e7810 */ /* 0x000fc80007ffe0ff */
[----:B------:R-:W-:-:S07]  /*0240*/  ISETP.NE.AND P3, PT, R14, RZ, PT ;  /* 0x000000ff0e00720c */ /* 0x000fce0003f65270 */
[----:B-1----:R-:W-:Y:S06]  /*0250*/  @!P0 BRA `(.L_x_4) ;  /* 0x0000000000a88947 */ /* 0x002fec0003800000 */
[----:B------:R-:W-:Y:S01]  /*0260*/  IMAD.WIDE R16, R15, 0xc, R6 ;  /* 0x0000000c0f107825 */ /* 0x000fe200078e0206 */
[----:B------:R-:W2:Y:S04]  /*0270*/  LDG.E R23, desc[UR6][R4.64+0x4] ;  /* 0x0000040604177981 */ /* 0x000ea8000c1e1900 */
[----:B------:R-:W2:Y:S04]  /*0280*/  LDG.E R2, desc[UR6][R16.64+-0x4] ;  /* 0xfffffc0610027981 */ /* 0x000ea8000c1e1900 */
[----:B------:R-:W3:Y:S04]  /*0290*/  LDG.E R21, desc[UR6][R4.64] ;  /* 0x0000000604157981 */ /* 0x000ee8000c1e1900 */
[----:B------:R-:W3:Y:S04]  /*02a0*/  LDG.E R0, desc[UR6][R16.64+-0x8] ;  /* 0xfffff80610007981 */ /* 0x000ee8000c1e1900 */
[----:B------:R-:W4:Y:S04]  /*02b0*/  LDG.E R18, desc[UR6][R16.64] ;  /* 0x0000000610127981 */ /* 0x000f28000c1e1900 */
[----:B------:R-:W4:Y:S01]  /*02c0*/  LDG.E R25, desc[UR6][R4.64+0x8] ;  /* 0x0000080604197981 */ /* 0x000f22000c1e1900 */
[----:B------:R-:W-:Y:S01]  /*02d0*/  BSSY.RECONVERGENT B1, `(.L_x_5) ;  /* 0x0000013000017945 */ /* 0x000fe20003800200 */
[----:B--2---:R-:W-:Y:S01]  /*02e0*/  FADD R2, -R2, R23 ;  /* 0x0000001702027221 */ /* 0x004fe20000000100 */
[----:B---3--:R-:W-:-:S03]  /*02f0*/  FADD R0, -R0, R21 ;  /* 0x0000001500007221 */ /* 0x008fc60000000100 */
[----:B------:R-:W-:-:S04]  /*0300*/  FMUL R21, R2, R2 ;  /* 0x0000000202157220 */ /* 0x000fc80000400000 */
[----:B------:R-:W-:Y:S01]  /*0310*/  FFMA R21, R0, R0, R21 ;  /* 0x0000000000157223 */ /* 0x000fe20000000015 */
[----:B----4-:R-:W-:-:S04]  /*0320*/  FADD R18, -R18, R25 ;  /* 0x0000001912127221 */ /* 0x010fc80000000100 */
[----:B------:R-:W-:-:S04]  /*0330*/  FFMA R21, R18, R18, R21 ;  /* 0x0000001212157223 */ /* 0x000fc80000000015 */
[----:B------:R1:W2:Y:S01]  /*0340*/  MUFU.RSQ R2, R21 ;  /* 0x0000001500027308 */ /* 0x0002a20000001400 */
[----:B------:R-:W-:-:S04]  /*0350*/  IADD3 R0, PT, PT, R21, -0xd000000, RZ ;  /* 0xf300000015007810 */ /* 0x000fc80007ffe0ff */
[----:B------:R-:W-:-:S13]  /*0360*/  ISETP.GT.U32.AND P0, PT, R0, 0x727fffff, PT ;  /* 0x727fffff0000780c */ /* 0x000fda0003f04070 */
[----:B-12---:R-:W-:Y:S05]  /*0370*/  @!P0 BRA `(.L_x_6) ;  /* 0x0000000000108947 */ /* 0x006fea0003800000 */
[----:B------:R-:W-:Y:S01]  /*0380*/  IMAD.MOV.U32 R0, RZ, RZ, R21 ;  /* 0x000000ffff007224 */ /* 0x000fe200078e0015 */
[----:B------:R-:W-:-:S07]  /*0390*/  MOV R16, 0x3b0 ;  /* 0x000003b000107802 */ /* 0x000fce0000000f00 */
[----:B0-----:R-:W-:Y:S05]  /*03a0*/  CALL.REL.NOINC `($__internal_1_$__cuda_sm20_sqrt_rn_f32_slowpath) ;  /* 0x0000001000b47944 */ /* 0x001fea0003c00000 */
[----:B------:R-:W-:Y:S05]  /*03b0*/  BRA `(.L_x_7) ;  /* 0x0000000000107947 */ /* 0x000fea0003800000 */
.L_x_6:
[----:B------:R-:W-:Y:S01]  /*03c0*/  FMUL.FTZ R0, R21, R2 ;  /* 0x0000000215007220 */ /* 0x000fe20000410000 */
[----:B------:R-:W-:-:S03]  /*03d0*/  FMUL.FTZ R2, R2, 0.5 ;  /* 0x3f00000002027820 */ /* 0x000fc60000410000 */
[----:B------:R-:W-:-:S04]  /*03e0*/  FFMA R17, -R0, R0, R21 ;  /* 0x0000000000117223 */ /* 0x000fc80000000115 */
[----:B------:R-:W-:-:S07]  /*03f0*/  FFMA R0, R17, R2, R0 ;  /* 0x0000000211007223 */ /* 0x000fce0000000000 */
.L_x_7:
[----:B------:R-:W-:Y:S05]  /*0400*/  BSYNC.RECONVERGENT B1 ;  /* 0x0000000000017941 */ /* 0x000fea0003800200 */
.L_x_5:
[----:B------:R-:W-:Y:S01]  /*0410*/  IADD3 R2, PT, PT, R0, 0x1800000, RZ ;  /* 0x0180000000027810 */ /* 0x000fe20007ffe0ff */
[----:B------:R-:W-:Y:S03]  /*0420*/  BSSY.RECONVERGENT B3, `(.L_x_8) ;  /* 0x000000b000037945 */ /* 0x000fe60003800200 */
[----:B------:R-:W-:-:S04]  /*0430*/  LOP3.LUT R2, R2, 0x7f800000, RZ, 0xc0, !PT ;  /* 0x7f80000002027812 */ /* 0x000fc800078ec0ff */
[----:B------:R-:W-:-:S13]  /*0440*/  ISETP.GT.U32.AND P0, PT, R2, 0x1ffffff, PT ;  /* 0x01ffffff0200780c */ /* 0x000fda0003f04070 */
[----:B------:R-:W-:Y:S05]  /*0450*/  @P0 BRA `(.L_x_9) ;  /* 0x00000000000c0947 */ /* 0x000fea0003800000 */
[----:B------:R-:W-:-:S07]  /*0460*/  MOV R16, 0x480 ;  /* 0x0000048000107802 */ /* 0x000fce0000000f00 */
[----:B0-----:R-:W-:Y:S05]  /*0470*/  CALL.REL.NOINC `($__internal_0_$__cuda_sm20_rcp_rn_f32_slowpath) ;  /* 0x0000000c00ac7944 */ /* 0x001fea0003c00000 */
[----:B------:R-:W-:Y:S05]  /*0480*/  BRA `(.L_x_10) ;  /* 0x0000000000107947 */ /* 0x000fea0003800000 */
.L_x_9:
[----:B------:R-:W1:Y:S02]  /*0490*/  MUFU.RCP R17, R0 ;  /* 0x0000000000117308 */ /* 0x000e640000001000 */
[----:B-1----:R-:W-:-:S04]  /*04a0*/  FFMA R2, R17, R0, -1 ;  /* 0xbf80000011027423 */ /* 0x002fc80000000000 */
[----:B------:R-:W-:-:S04]  /*04b0*/  FADD.FTZ R2, -R2, -RZ ;  /* 0x800000ff02027221 */ /* 0x000fc80000010100 */
[----:B------:R-:W-:-:S07]  /*04c0*/  FFMA R2, R17, R2, R17 ;  /* 0x0000000211027223 */ /* 0x000fce0000000011 */
.L_x_10:
[----:B------:R-:W-:Y:S05]  /*04d0*/  BSYNC.RECONVERGENT B3 ;  /* 0x0000000000037941 */ /* 0x000fea0003800200 */
.L_x_8:
[----:B------:R-:W-:-:S05]  /*04e0*/  FADD R13, R13, R2 ;  /* 0x000000020d0d7221 */ /* 0x000fca0000000000 */
[----:B------:R1:W-:Y:S02]  /*04f0*/  STS [R10], R13 ;  /* 0x0000000d0a007388 */ /* 0x0003e40000000800 */
.L_x_4:
[----:B------:R-:W-:Y:S05]  /*0500*/  BSYNC.RECONVERGENT B2 ;  /* 0x0000000000027941 */ /* 0x000fea0003800200 */
.L_x_3:
[----:B------:R-:W-:Y:S01]  /*0510*/  IADD3 R15, PT, PT, R15, 0x1, RZ ;  /* 0x000000010f0f7810 */ /* 0x000fe20007ffe0ff */
[----:B------:R-:W-:Y:S01]  /*0520*/  VIADD R19, R19, 0x1 ;  /* 0x0000000113137836 */ /* 0x000fe20000000000 */
[----:B------:R-:W-:Y:S06]  /*0530*/  @P3 BRA `(.L_x_11) ;  /* 0xfffffffc00343947 */ /* 0x000fec000383ffff */
.L_x_2:
[----:B------:R-:W-:Y:S05]  /*0540*/  BSYNC.RECONVERGENT B0 ;  /* 0x0000000000007941 */ /* 0x000fea0003800200 */
.L_x_1:
[----:B------:R-:W-:Y:S01]  /*0550*/  IADD3 R8, PT, PT, R9, -R8, RZ ;  /* 0x8000000809087210 */ /* 0x000fe20007ffe0ff */
[----:B------:R-:W-:Y:S03]  /*0560*/  BSSY.RECONVERGENT B0, `(.L_x_0) ;  /* 0x00000c1000007945 */ /* 0x000fe60003800200 */
[----:B------:R-:W-:-:S13]  /*0570*/  ISETP.GT.U32.AND P0, PT, R8, -0x4, PT ;  /* 0xfffffffc0800780c */ /* 0x000fda0003f04070 */
[----:B------:R-:W-:Y:S05]  /*0580*/  @P0 BRA `(.L_x_12) ;  /* 0x0000000800f80947 */ /* 0x000fea0003800000 */
[----:B------:R-:W2:Y:S01]  /*0590*/  LDC.64 R6, c[0x0][0x380] ;  /* 0x0000e000ff067b82 */ /* 0x000ea20000000a00 */
[----:B------:R-:W-:-:S07]  /*05a0*/  IADD3 R19, PT, PT, R15, -R11, RZ ;  /* 0x8000000b0f137210 */ /* 0x000fce0007ffe0ff */
.L_x_45:
[----:B------:R-:W-:Y:S01]  /*05b0*/  ISETP.NE.AND P0, PT, R19, RZ, PT ;  /* 0x000000ff1300720c */ /* 0x000fe20003f05270 */
[----:B------:R-:W-:Y:S01]  /*05c0*/  BSSY.RECONVERGENT B2, `(.L_x_13) ;  /* 0x000002c000027945 */ /* 0x000fe20003800200 */
[----:B--2---:R-:W-:-:S11]  /*05d0*/  IMAD.WIDE R8, R15, 0xc, R6 ;  /* 0x0000000c0f087825 */ /* 0x004fd600078e0206 */
[----:B---34-:R-:W-:Y:S05]  /*05e0*/  @!P0 BRA `(.L_x_14) ;  /* 0x0000000000a48947 */ /* 0x018fea0003800000 */
        /* <DEDUP_REMOVED lines=13> */
[----:B------:R-:W-:Y:S01]  /*06c0*/  VIADD R0, R17, 0xf3000000 ;  /* 0xf300000011007836 */ /* 0x000fe20000000000 */
[----:B------:R2:W3:Y:S04]  /*06d0*/  MUFU.RSQ R2, R17 ;  /* 0x0000001100027308 */ /* 0x0004e80000001400 */
[----:B------:R-:W-:-:S13]  /*06e0*/  ISETP.GT.U32.AND P0, PT, R0, 0x727fffff, PT ;  /* 0x727fffff0000780c */ /* 0x000fda0003f04070 */
[----:B--23--:R-:W-:Y:S05]  /*06f0*/  @!P0 BRA `(.L_x_16) ;  /* 0x0000000000108947 */ /* 0x00cfea0003800000 */
[----:B------:R-:W-:Y:S02]  /*0700*/  MOV R0, R17 ;  /* 0x0000001100007202 */ /* 0x000fe40000000f00 */
[----:B------:R-:W-:-:S07]  /*0710*/  MOV R16, 0x730 ;  /* 0x0000073000107802 */ /* 0x000fce0000000f00 */
[----:B01----:R-:W-:Y:S05]  /*0720*/  CALL.REL.NOINC `($__internal_1_$__cuda_sm20_sqrt_rn_f32_slowpath) ;  /* 0x0000000c00d47944 */ /* 0x003fea0003c00000 */
[----:B------:R-:W-:Y:S05]  /*0730*/  BRA `(.L_x_17) ;  /* 0x0000000000107947 */ /* 0x000fea0003800000 */
.L_x_16:
[----:B------:R-:W-:Y:S01]  /*0740*/  FMUL.FTZ R0, R17, R2 ;  /* 0x0000000211007220 */ /* 0x000fe20000410000 */
[----:B------:R-:W-:-:S03]  /*0750*/  FMUL.FTZ R2, R2, 0.5 ;  /* 0x3f00000002027820 */ /* 0x000fc60000410000 */
[----:B------:R-:W-:-:S04]  /*0760*/  FFMA R17, -R0, R0, R17 ;  /* 0x0000000000117223 */ /* 0x000fc80000000111 */
[----:B------:R-:W-:-:S07]  /*0770*/  FFMA R0, R17, R2, R0 ;  /* 0x0000000211007223 */ /* 0x000fce0000000000 */
.L_x_17:
[----:B------:R-:W-:Y:S05]  /*0780*/  BSYNC.RECONVERGENT B1 ;  /* 0x0000000000017941 */ /* 0x000fea0003800200 */
.L_x_15:
[----:B------:R-:W-:Y:S01]  /*0790*/  IADD3 R2, PT, PT, R0, 0x1800000, RZ ;  /* 0x0180000000027810 */ /* 0x000fe20007ffe0ff */
[----:B------:R-:W-:Y:S03]  /*07a0*/  BSSY.RECONVERGENT B3, `(.L_x_18) ;  /* 0x000000b000037945 */ /* 0x000fe60003800200 */
[----:B------:R-:W-:-:S04]  /*07b0*/  LOP3.LUT R2, R2, 0x7f800000, RZ, 0xc0, !PT ;  /* 0x7f80000002027812 */ /* 0x000fc800078ec0ff */
[----:B------:R-:W-:-:S13]  /*07c0*/  ISETP.GT.U32.AND P0, PT, R2, 0x1ffffff, PT ;  /* 0x01ffffff0200780c */ /* 0x000fda0003f04070 */
[----:B------:R-:W-:Y:S05]  /*07d0*/  @P0 BRA `(.L_x_19) ;  /* 0x00000000000c0947 */ /* 0x000fea0003800000 */
[----:B------:R-:W-:-:S07]  /*07e0*/  MOV R16, 0x800 ;  /* 0x0000080000107802 */ /* 0x000fce0000000f00 */
[----:B01----:R-:W-:Y:S05]  /*07f0*/  CALL.REL.NOINC `($__internal_0_$__cuda_sm20_rcp_rn_f32_slowpath) ;  /* 0x0000000800cc7944 */ /* 0x003fea0003c00000 */
[----:B------:R-:W-:Y:S05]  /*0800*/  BRA `(.L_x_20) ;  /* 0x0000000000107947 */ /* 0x000fea0003800000 */
.L_x_19:
[----:B------:R-:W2:Y:S02]  /*0810*/  MUFU.RCP R17, R0 ;  /* 0x0000000000117308 */ /* 0x000ea40000001000 */
[----:B--2---:R-:W-:-:S04]  /*0820*/  FFMA R2, R17, R0, -1 ;  /* 0xbf80000011027423 */ /* 0x004fc80000000000 */
[----:B------:R-:W-:-:S04]  /*0830*/  FADD.FTZ R2, -R2, -RZ ;  /* 0x800000ff02027221 */ /* 0x000fc80000010100 */
[----:B------:R-:W-:-:S07]  /*0840*/  FFMA R2, R17, R2, R17 ;  /* 0x0000000211027223 */ /* 0x000fce0000000011 */
.L_x_20:
[----:B------:R-:W-:Y:S05]  /*0850*/  BSYNC.RECONVERGENT B3 ;  /* 0x0000000000037941 */ /* 0x000fea0003800200 */
.L_x_18:
[----:B-1----:R-:W-:-:S05]  /*0860*/  FADD R13, R13, R2 ;  /* 0x000000020d0d7221 */ /* 0x002fca0000000000 */
[----:B------:R2:W-:Y:S02]  /*0870*/  STS [R10], R13 ;  /* 0x0000000d0a007388 */ /* 0x0005e40000000800 */
.L_x_14:
[----:B------:R-:W-:Y:S05]  /*0880*/  BSYNC.RECONVERGENT B2 ;  /* 0x0000000000027941 */ /* 0x000fea0003800200 */
.L_x_13:
[----:B------:R-:W-:Y:S01]  /*0890*/  IADD3 R0, PT, PT, R15, 0x1, RZ ;  /* 0x000000010f007810 */ /* 0x000fe20007ffe0ff */
[----:B------:R-:W-:Y:S03]  /*08a0*/  BSSY.RECONVERGENT B2, `(.L_x_21) ;  /* 0x000002c000027945 */ /* 0x000fe60003800200 */
[----:B------:R-:W-:-:S13]  /*08b0*/  ISETP.NE.AND P0, PT, R11, R0, PT ;  /* 0x000000000b00720c */ /* 0x000fda0003f05270 */
[----:B------:R-:W-:Y:S05]  /*08c0*/  @!P0 BRA `(.L_x_22) ;  /* 0x0000000000a48947 */ /* 0x000fea0003800000 */
[----:B------:R-:W3:Y:S04]  /*08d0*/  LDG.E R2, desc[UR6][R8.64+0x10] ;  /* 0x0000100608027981 */ /* 0x000ee8000c1e1900 */
[----:B------:R-:W3:Y:S04]  /*08e0*/  LDG.E R21, desc[UR6][R4.64+0x4] ;  /* 0x0000040604157981 */ /* 0x000ee8000c1e1900 */
[----:B------:R-:W4:Y:S04]  /*08f0*/  LDG.E R0, desc[UR6][R8.64+0xc] ;  /* 0x00000c0608007981 */ /* 0x000f28000c1e1900 */
[----:B------:R-:W4:Y:S04]  /*0900*/  LDG.E R17, desc[UR6][R4.64] ;  /* 0x0000000604117981 */ /* 0x000f28000c1e1900 */
[----:B------:R-:W5:Y:S04]  /*0910*/  LDG.E R14, desc[UR6][R8.64+0x14] ;  /* 0x00001406080e7981 */ /* 0x000f68000c1e1900 */
[----:B------:R-:W5:Y:S01]  /*0920*/  LDG.E R23, desc[UR6][R4.64+0x8] ;  /* 0x0000080604177981 */ /* 0x000f62000c1e1900 */
[----:B------:R-:W-:Y:S01]  /*0930*/  BSSY.RECONVERGENT B1, `(.L_x_23) ;  /* 0x0000013000017945 */ /* 0x000fe20003800200 */
[----:B---3--:R-:W-:Y:S01]  /*0940*/  FADD R2, -R2, R21 ;  /* 0x0000001502027221 */ /* 0x008fe20000000100 */
[----:B----4-:R-:W-:-:S03]  /*0950*/  FADD R0, -R0, R17 ;  /* 0x0000001100007221 */ /* 0x010fc60000000100 */
[----:B------:R-:W-:-:S04]  /*0960*/  FMUL R17, R2, R2 ;  /* 0x0000000202117220 */ /* 0x000fc80000400000 */
[----:B------:R-:W-:Y:S01]  /*0970*/  FFMA R17, R0, R0, R17 ;  /* 0x0000000000117223 */ /* 0x000fe20000000011 */
[----:B-----5:R-:W-:-:S04]  /*0980*/  FADD R14, -R14, R23 ;  /* 0x000000170e0e7221 */ /* 0x020fc80000000100 */
[----:B------:R-:W-:-:S04]  /*0990*/  FFMA R17, R14, R14, R17 ;  /* 0x0000000e0e117223 */ /* 0x000fc80000000011 */
[----:B------:R-:W-:Y:S01]  /*09a0*/  VIADD R0, R17, 0xf3000000 ;  /* 0xf300000011007836 */ /* 0x000fe20000000000 */
[----:B------:R3:W4:Y:S04]  /*09b0*/  MUFU.RSQ R2, R17 ;  /* 0x0000001100027308 */ /* 0x0007280000001400 */
[----:B------:R-:W-:-:S13]  /*09c0*/  ISETP.GT.U32.AND P0, PT, R0, 0x727fffff, PT ;  /* 0x727fffff0000780c */ /* 0x000fda0003f04070 */
[----:B---34-:R-:W-:Y:S05]  /*09d0*/  @!P0 BRA `(.L_x_24) ;  /* 0x0000000000108947 */ /* 0x018fea0003800000 */
[----:B------:R-:W-:Y:S02]  /*09e0*/  MOV R0, R17 ;  /* 0x0000001100007202 */ /* 0x000fe40000000f00 */
[----:B------:R-:W-:-:S07]  /*09f0*/  MOV R16, 0xa10 ;  /* 0x00000a1000107802 */ /* 0x000fce0000000f00 */
[----:B012---:R-:W-:Y:S05]  /*0a00*/  CALL.REL.NOINC `($__internal_1_$__cuda_sm20_sqrt_rn_f32_slowpath) ;  /* 0x0000000c001c7944 */ /* 0x007fea0003c00000 */
[----:B------:R-:W-:Y:S05]  /*0a10*/  BRA `(.L_x_25) ;  /* 0x0000000000107947 */ /* 0x000fea0003800000 */
.L_x_24:
[----:B------:R-:W-:Y:S01]  /*0a20*/  FMUL.FTZ R0, R17, R2 ;  /* 0x0000000211007220 */ /* 0x000fe20000410000 */
[----:B------:R-:W-:-:S03]  /*0a30*/  FMUL.FTZ R2, R2, 0.5 ;  /* 0x3f00000002027820 */ /* 0x000fc60000410000 */
[----:B------:R-:W-:-:S04]  /*0a40*/  FFMA R17, -R0, R0, R17 ;  /* 0x0000000000117223 */ /* 0x000fc80000000111 */
[----:B------:R-:W-:-:S07]  /*0a50*/  FFMA R0, R17, R2, R0 ;  /* 0x0000000211007223 */ /* 0x000fce0000000000 */
.L_x_25:
[----:B------:R-:W-:Y:S05]  /*0a60*/  BSYNC.RECONVERGENT B1 ;  /* 0x0000000000017941 */ /* 0x000fea0003800200 */
.L_x_23:
[----:B------:R-:W-:Y:S01]  /*0a70*/  IADD3 R2, PT, PT, R0, 0x1800000, RZ ;  /* 0x0180000000027810 */ /* 0x000fe20007ffe0ff */
[----:B------:R-:W-:Y:S03]  /*0a80*/  BSSY.RECONVERGENT B3, `(.L_x_26) ;  /* 0x000000b000037945 */ /* 0x000fe60003800200 */
[----:B------:R-:W-:-:S04]  /*0a90*/  LOP3.LUT R2, R2, 0x7f800000, RZ, 0xc0, !PT ;  /* 0x7f80000002027812 */ /* 0x000fc800078ec0ff */
[----:B------:R-:W-:-:S13]  /*0aa0*/  ISETP.GT.U32.AND P0, PT, R2, 0x1ffffff, PT ;  /* 0x01ffffff0200780c */ /* 0x000fda0003f04070 */
[----:B------:R-:W-:Y:S05]  /*0ab0*/  @P0 BRA `(.L_x_27) ;  /* 0x00000000000c0947 */ /* 0x000fea0003800000 */
[----:B------:R-:W-:-:S07]  /*0ac0*/  MOV R16, 0xae0 ;  /* 0x00000ae000107802 */ /* 0x000fce0000000f00 */
[----:B012---:R-:W-:Y:S05]  /*0ad0*/  CALL.REL.NOINC `($__internal_0_$__cuda_sm20_rcp_rn_f32_slowpath) ;  /* 0x0000000800147944 */ /* 0x007fea0003c00000 */
[----:B------:R-:W-:Y:S05]  /*0ae0*/  BRA `(.L_x_28) ;  /* 0x0000000000107947 */ /* 0x000fea0003800000 */
.L_x_27:
[----:B------:R-:W3:Y:S02]  /*0af0*/  MUFU.RCP R17, R0 ;  /* 0x0000000000117308 */ /* 0x000ee40000001000 */
[----:B---3--:R-:W-:-:S04]  /*0b00*/  FFMA R2, R17, R0, -1 ;  /* 0xbf80000011027423 */ /* 0x008fc80000000000 */
[----:B------:R-:W-:-:S04]  /*0b10*/  FADD.FTZ R2, -R2, -RZ ;  /* 0x800000ff02027221 */ /* 0x000fc80000010100 */
[----:B------:R-:W-:-:S07]  /*0b20*/  FFMA R2, R17, R2, R17 ;  /* 0x0000000211027223 */ /* 0x000fce0000000011 */
.L_x_28:
[----:B------:R-:W-:Y:S05]  /*0b30*/  BSYNC.RECONVERGENT B3 ;  /* 0x0000000000037941 */ /* 0x000fea0003800200 */
.L_x_26:
[----:B-12---:R-:W-:-:S05]  /*0b40*/  FADD R13, R13, R2 ;  /* 0x000000020d0d7221 */ /* 0x006fca0000000000 */
[----:B------:R3:W-:Y:S02]  /*0b50*/  STS [R10], R13 ;  /* 0x0000000d0a007388 */ /* 0x0007e40000000800 */
.L_x_22:
[----:B------:R-:W-:Y:S05]  /*0b60*/  BSYNC.RECONVERGENT B2 ;  /* 0x0000000000027941 */ /* 0x000fea0003800200 */
.L_x_21:
[----:B------:R-:W-:Y:S01]  /*0b70*/  IADD3 R0, PT, PT, R15, 0x2, RZ ;  /* 0x000000020f007810 */ /* 0x000fe20007ffe0ff */
[----:B------:R-:W-:Y:S03]  /*0b80*/  BSSY.RECONVERGENT B2, `(.L_x_29) ;  /* 0x000002c000027945 */ /* 0x000fe60003800200 */
[----:B------:R-:W-:-:S13]  /*0b90*/  ISETP.NE.AND P0, PT, R11, R0, PT ;  /* 0x000000000b00720c */ /* 0x000fda0003f05270 */
[----:B------:R-:W-:Y:S05]  /*0ba0*/  @!P0 BRA `(.L_x_30) ;  /* 0x0000000000a48947 */ /* 0x000fea0003800000 */
[----:B------:R-:W4:Y:S04]  /*0bb0*/  LDG.E R2, desc[UR6][R8.64+0x1c] ;  /* 0x00001c0608027981 */ /* 0x000f28000c1e1900 */
[----:B------:R-:W4:Y:S04]  /*0bc0*/  LDG.E R21, desc[UR6][R4.64+0x4] ;  /* 0x0000040604157981 */ /* 0x000f28000c1e1900 */
[----:B------:R-:W5:Y:S04]  /*0bd0*/  LDG.E R0, desc[UR6][R8.64+0x18] ;  /* 0x0000180608007981 */ /* 0x000f68000c1e1900 */
[----:B------:R-:W5:Y:S04]  /*0be0*/  LDG.E R17, desc[UR6][R4.64] ;  /* 0x0000000604117981 */ /* 0x000f68000c1e1900 */
[----:B------:R-:W2:Y:S04]  /*0bf0*/  LDG.E R14, desc[UR6][R8.64+0x20] ;  /* 0x00002006080e7981 */ /* 0x000ea8000c1e1900 */
[----:B------:R-:W2:Y:S01]  /*0c00*/  LDG.E R23, desc[UR6][R4.64+0x8] ;  /* 0x0000080604177981 */ /* 0x000ea2000c1e1900 */
[----:B------:R-:W-:Y:S01]  /*0c10*/  BSSY.RECONVERGENT B1, `(.L_x_31) ;  /* 0x0000013000017945 */ /* 0x000fe20003800200 */
[----:B----4-:R-:W-:Y:S01]  /*0c20*/  FADD R2, -R2, R21 ;  /* 0x0000001502027221 */ /* 0x010fe20000000100 */
[----:B-----5:R-:W-:-:S03]  /*0c30*/  FADD R0, -R0, R17 ;  /* 0x0000001100007221 */ /* 0x020fc60000000100 */
[----:B------:R-:W-:-:S04]  /*0c40*/  FMUL R17, R2, R2 ;  /* 0x0000000202117220 */ /* 0x000fc80000400000 */
[----:B------:R-:W-:Y:S01]  /*0c50*/  FFMA R17, R0, R0, R17 ;  /* 0x0000000000117223 */ /* 0x000fe20000000011 */
[----:B--2---:R-:W-:-:S04]  /*0c60*/  FADD R14, -R14, R23 ;  /* 0x000000170e0e7221 */ /* 0x004fc80000000100 */
[----:B------:R-:W-:-:S04]  /*0c70*/  FFMA R17, R14, R14, R17 ;  /* 0x0000000e0e117223 */ /* 0x000fc80000000011 */
[----:B------:R-:W-:Y:S01]  /*0c80*/  VIADD R0, R17, 0xf3000000 ;  /* 0xf300000011007836 */ /* 0x000fe20000000000 */
[----:B------:R2:W4:Y:S04]  /*0c90*/  MUFU.RSQ R2, R17 ;  /* 0x0000001100027308 */ /* 0x0005280000001400 */
[----:B------:R-:W-:-:S13]  /*0ca0*/  ISETP.GT.U32.AND P0, PT, R0, 0x727fffff, PT ;  /* 0x727fffff0000780c */ /* 0x000fda0003f04070 */
[----:B--2-4-:R-:W-:Y:S05]  /*0cb0*/  @!P0 BRA `(.L_x_32) ;  /* 0x0000000000108947 */ /* 0x014fea0003800000 */
[----:B------:R-:W-:Y:S02]  /*0cc0*/  MOV R0, R17 ;  /* 0x0000001100007202 */ /* 0x000fe40000000f00 */
[----:B------:R-:W-:-:S07]  /*0cd0*/  MOV R16, 0xcf0 ;  /* 0x00000cf000107802 */ /* 0x000fce0000000f00 */
[----:B01-3--:R-:W-:Y:S05]  /*0ce0*/  CALL.REL.NOINC `($__internal_1_$__cuda_sm20_sqrt_rn_f32_slowpath) ;  /* 0x0000000800647944 */ /* 0x00bfea0003c00000 */
[----:B------:R-:W-:Y:S05]  /*0cf0*/  BRA `(.L_x_33) ;  /* 0x0000000000107947 */ /* 0x000fea0003800000 */
.L_x_32:
[----:B------:R-:W-:Y:S01]  /*0d00*/  FMUL.FTZ R0, R17, R2 ;  /* 0x0000000211007220 */ /* 0x000fe20000410000 */
[----:B------:R-:W-:-:S03]  /*0d10*/  FMUL.FTZ R2, R2, 0.5 ;  /* 0x3f00000002027820 */ /* 0x000fc60000410000 */
[----:B------:R-:W-:-:S04]  /*0d20*/  FFMA R17, -R0, R0, R17 ;  /* 0x0000000000117223 */ /* 0x000fc80000000111 */
[----:B------:R-:W-:-:S07]  /*0d30*/  FFMA R0, R17, R2, R0 ;  /* 0x0000000211007223 */ /* 0x000fce0000000000 */
.L_x_33:
[----:B------:R-:W-:Y:S05]  /*0d40*/  BSYNC.RECONVERGENT B1 ;  /* 0x0000000000017941 */ /* 0x000fea0003800200 */
.L_x_31:
[----:B------:R-:W-:Y:S01]  /*0d50*/  IADD3 R2, PT, PT, R0, 0x1800000, RZ ;  /* 0x0180000000027810 */ /* 0x000fe20007ffe0ff */
[----:B------:R-:W-:Y:S03]  /*0d60*/  BSSY.RECONVERGENT B3, `(.L_x_34) ;  /* 0x000000b000037945 */ /* 0x000fe60003800200 */
[----:B------:R-:W-:-:S04]  /*0d70*/  LOP3.LUT R2, R2, 0x7f800000, RZ, 0xc0, !PT ;  /* 0x7f80000002027812 */ /* 0x000fc800078ec0ff */
[----:B------:R-:W-:-:S13]  /*0d80*/  ISETP.GT.U32.AND P0, PT, R2, 0x1ffffff, PT ;  /* 0x01ffffff0200780c */ /* 0x000fda0003f04070 */
[----:B------:R-:W-:Y:S05]  /*0d90*/  @P0 BRA `(.L_x_35) ;  /* 0x00000000000c0947 */ /* 0x000fea0003800000 */
[----:B------:R-:W-:-:S07]  /*0da0*/  MOV R16, 0xdc0 ;  /* 0x00000dc000107802 */ /* 0x000fce0000000f00 */
[----:B01-3--:R-:W-:Y:S05]  /*0db0*/  CALL.REL.NOINC `($__internal_0_$__cuda_sm20_rcp_rn_f32_slowpath) ;  /* 0x00000004005c7944 */ /* 0x00bfea0003c00000 */
[----:B------:R-:W-:Y:S05]  /*0dc0*/  BRA `(.L_x_36) ;  /* 0x0000000000107947 */ /* 0x000fea0003800000 */
.L_x_35:
[----:B------:R-:W2:Y:S02]  /*0dd0*/  MUFU.RCP R17, R0 ;  /* 0x0000000000117308 */ /* 0x000ea40000001000 */
[----:B--2---:R-:W-:-:S04]  /*0de0*/  FFMA R2, R17, R0, -1 ;  /* 0xbf80000011027423 */ /* 0x004fc80000000000 */
[----:B------:R-:W-:-:S04]  /*0df0*/  FADD.FTZ R2, -R2, -RZ ;  /* 0x800000ff02027221 */ /* 0x000fc80000010100 */
[----:B------:R-:W-:-:S07]  /*0e00*/  FFMA R2, R17, R2, R17 ;  /* 0x0000000211027223 */ /* 0x000fce0000000011 */
.L_x_36:
[----:B------:R-:W-:Y:S05]  /*0e10*/  BSYNC.RECONVERGENT B3 ;  /* 0x0000000000037941 */ /* 0x000fea0003800200 */
.L_x_34:
[----:B-1-3--:R-:W-:-:S05]  /*0e20*/  FADD R13, R13, R2 ;  /* 0x000000020d0d7221 */ /* 0x00afca0000000000 */
[----:B------:R4:W-:Y:S02]  /*0e30*/  STS [R10], R13 ;  /* 0x0000000d0a007388 */ /* 0x0009e40000000800 */
.L_x_30:
[----:B------:R-:W-:Y:S05]  /*0e40*/  BSYNC.RECONVERGENT B2 ;  /* 0x0000000000027941 */ /* 0x000fea0003800200 */
.L_x_29:
[----:B------:R-:W-:Y:S01]  /*0e50*/  IADD3 R0, PT, PT, R15, 0x3, RZ ;  /* 0x000000030f007810 */ /* 0x000fe20007ffe0ff */
[----:B------:R-:W-:Y:S03]  /*0e60*/  BSSY.RECONVERGENT B2, `(.L_x_37) ;  /* 0x000002c000027945 */ /* 0x000fe60003800200 */
[----:B------:R-:W-:-:S13]  /*0e70*/  ISETP.NE.AND P0, PT, R11, R0, PT ;  /* 0x000000000b00720c */ /* 0x000fda0003f05270 */
[----:B------:R-:W-:Y:S05]  /*0e80*/  @!P0 BRA `(.L_x_38) ;  /* 0x0000000000a48947 */ /* 0x000fea0003800000 */
[----:B------:R-:W5:Y:S04]  /*0e90*/  LDG.E R2, desc[UR6][R8.64+0x28] ;  /* 0x0000280608027981 */ /* 0x000f68000c1e1900 */
[----:B------:R-:W5:Y:S04]  /*0ea0*/  LDG.E R21, desc[UR6][R4.64+0x4] ;  /* 0x0000040604157981 */ /* 0x000f68000c1e1900 */
[----:B------:R-:W2:Y:S04]  /*0eb0*/  LDG.E R0, desc[UR6][R8.64+0x24] ;  /* 0x0000240608007981 */ /* 0x000ea8000c1e1900 */
[----:B------:R-:W2:Y:S04]  /*0ec0*/  LDG.E R17, desc[UR6][R4.64] ;  /* 0x0000000604117981 */ /* 0x000ea8000c1e1900 */
[----:B------:R-:W3:Y:S04]  /*0ed0*/  LDG.E R14, desc[UR6][R8.64+0x2c] ;  /* 0x00002c06080e7981 */ /* 0x000ee8000c1e1900 */
[----:B------:R-:W3:Y:S01]  /*0ee0*/  LDG.E R23, desc[UR6][R4.64+0x8] ;  /* 0x0000080604177981 */ /* 0x000ee2000c1e1900 */
[----:B------:R-:W-:Y:S01]  /*0ef0*/  BSSY.RECONVERGENT B1, `(.L_x_39) ;  /* 0x0000013000017945 */ /* 0x000fe20003800200 */
[----:B-----5:R-:W-:Y:S01]  /*0f00*/  FADD R2, -R2, R21 ;  /* 0x0000001502027221 */ /* 0x020fe20000000100 */
[----:B--2---:R-:W-:-:S03]  /*0f10*/  FADD R0, -R0, R17 ;  /* 0x0000001100007221 */ /* 0x004fc60000000100 */
[----:B------:R-:W-:-:S04]  /*0f20*/  FMUL R17, R2, R2 ;  /* 0x0000000202117220 */ /* 0x000fc80000400000 */
[----:B------:R-:W-:Y:S01]  /*0f30*/  FFMA R17, R0, R0, R17 ;  /* 0x0000000000117223 */ /* 0x000fe20000000011 */
[----:B---3--:R-:W-:-:S04]  /*0f40*/  FADD R14, -R14, R23 ;  /* 0x000000170e0e7221 */ /* 0x008fc80000000100 */
[----:B------:R-:W-:-:S04]  /*0f50*/  FFMA R17, R14, R14, R17 ;  /* 0x0000000e0e117223 */ /* 0x000fc80000000011 */
[----:B------:R-:W-:Y:S01]  /*0f60*/  VIADD R0, R17, 0xf3000000 ;  /* 0xf300000011007836 */ /* 0x000fe20000000000 */
[----:B------:R2:W3:Y:S04]  /*0f70*/  MUFU.RSQ R2, R17 ;  /* 0x0000001100027308 */ /* 0x0004e80000001400 */
[----:B------:R-:W-:-:S13]  /*0f80*/  ISETP.GT.U32.AND P0, PT, R0, 0x727fffff, PT ;  /* 0x727fffff0000780c */ /* 0x000fda0003f04070 */
[----:B--23--:R-:W-:Y:S05]  /*0f90*/  @!P0 BRA `(.L_x_40) ;  /* 0x0000000000108947 */ /* 0x00cfea0003800000 */
[----:B------:R-:W-:Y:S02]  /*0fa0*/  MOV R0, R17 ;  /* 0x0000001100007202 */ /* 0x000fe40000000f00 */
[----:B------:R-:W-:-:S07]  /*0fb0*/  MOV R16, 0xfd0 ;  /* 0x00000fd000107802 */ /* 0x000fce0000000f00 */
[----:B01--4-:R-:W-:Y:S05]  /*0fc0*/  CALL.REL.NOINC `($__internal_1_$__cuda_sm20_sqrt_rn_f32_slowpath) ;  /* 0x0000000400ac7944 */ /* 0x013fea0003c00000 */
[----:B------:R-:W-:Y:S05]  /*0fd0*/  BRA `(.L_x_41) ;  /* 0x0000000000107947 */ /* 0x000fea0003800000 */
.L_x_40:
[----:B------:R-:W-:Y:S01]  /*0fe0*/  FMUL.FTZ R0, R17, R2 ;  /* 0x0000000211007220 */ /* 0x000fe20000410000 */
[----:B------:R-:W-:-:S03]  /*0ff0*/  FMUL.FTZ R2, R2, 0.5 ;  /* 0x3f00000002027820 */ /* 0x000fc60000410000 */
[----:B------:R-:W-:-:S04]  /*1000*/  FFMA R9, -R0, R0, R17 ;  /* 0x0000000000097223 */ /* 0x000fc80000000111 */
[----:B------:R-:W-:-:S07]  /*1010*/  FFMA R0, R9, R2, R0 ;  /* 0x0000000209007223 */ /* 0x000fce0000000000 */
.L_x_41:
[----:B------:R-:W-:Y:S05]  /*1020*/  BSYNC.RECONVERGENT B1 ;  /* 0x0000000000017941 */ /* 0x000fea0003800200 */
.L_x_39:
[----:B------:R-:W-:Y:S01]  /*1030*/  IADD3 R2, PT, PT, R0, 0x1800000, RZ ;  /* 0x0180000000027810 */ /* 0x000fe20007ffe0ff */
[----:B------:R-:W-:Y:S03]  /*1040*/  BSSY.RECONVERGENT B3, `(.L_x_42) ;  /* 0x000000b000037945 */ /* 0x000fe60003800200 */
[----:B------:R-:W-:-:S04]  /*1050*/  LOP3.LUT R2, R2, 0x7f800000, RZ, 0xc0, !PT ;  /* 0x7f80000002027812 */ /* 0x000fc800078ec0ff */
[----:B------:R-:W-:-:S13]  /*1060*/  ISETP.GT.U32.AND P0, PT, R2, 0x1ffffff, PT ;  /* 0x01ffffff0200780c */ /* 0x000fda0003f04070 */
[----:B------:R-:W-:Y:S05]  /*1070*/  @P0 BRA `(.L_x_43) ;  /* 0x00000000000c0947 */ /* 0x000fea0003800000 */
[----:B------:R-:W-:-:S07]  /*1080*/  MOV R16, 0x10a0 ;  /* 0x000010a000107802 */ /* 0x000fce0000000f00 */
[----:B01--4-:R-:W-:Y:S05]  /*1090*/  CALL.REL.NOINC `($__internal_0_$__cuda_sm20_rcp_rn_f32_slowpath) ;  /* 0x0000000000a47944 */ /* 0x013fea0003c00000 */
[----:B------:R-:W-:Y:S05]  /*10a0*/  BRA `(.L_x_44) ;  /* 0x0000000000107947 */ /* 0x000fea0003800000 */
.L_x_43:
[----:B------:R-:W2:Y:S02]  /*10b0*/  MUFU.RCP R9, R0 ;  /* 0x0000000000097308 */ /* 0x000ea40000001000 */
[----:B--2---:R-:W-:-:S04]  /*10c0*/  FFMA R2, R9, R0, -1 ;  /* 0xbf80000009027423 */ /* 0x004fc80000000000 */
[----:B------:R-:W-:-:S04]  /*10d0*/  FADD.FTZ R2, -R2, -RZ ;  /* 0x800000ff02027221 */ /* 0x000fc80000010100 */
[----:B------:R-:W-:-:S07]  /*10e0*/  FFMA R2, R9, R2, R9 ;  /* 0x0000000209027223 */ /* 0x000fce0000000009 */
.L_x_44:
[----:B------:R-:W-:Y:S05]  /*10f0*/  BSYNC.RECONVERGENT B3 ;  /* 0x0000000000037941 */ /* 0x000fea0003800200 */
.L_x_42:
[----:B-1--4-:R-:W-:-:S05]  /*1100*/  FADD R13, R13, R2 ;  /* 0x000000020d0d7221 */ /* 0x012fca0000000000 */
[----:B------:R1:W-:Y:S02]  /*1110*/  STS [R10], R13 ;  /* 0x0000000d0a007388 */ /* 0x0003e40000000800 */
.L_x_38:
[----:B------:R-:W-:Y:S05]  /*1120*/  BSYNC.RECONVERGENT B2 ;  /* 0x0000000000027941 */ /* 0x000fea0003800200 */
.L_x_37:
[----:B------:R-:W-:Y:S01]  /*1130*/  IADD3 R15, PT, PT, R15, 0x4, RZ ;  /* 0x000000040f0f7810 */ /* 0x000fe20007ffe0ff */
[----:B------:R-:W-:-:S03]  /*1140*/  VIADD R19, R19, 0x4 ;  /* 0x0000000413137836 */ /* 0x000fc60000000000 */
[----:B------:R-:W-:-:S13]  /*1150*/  ISETP.GE.AND P0, PT, R15, R12, PT ;  /* 0x0000000c0f00720c */ /* 0x000fda0003f06270 */
[----:B------:R-:W-:Y:S05]  /*1160*/  @!P0 BRA `(.L_x_45) ;  /* 0xfffffff400108947 */ /* 0x000fea000383ffff */
.L_x_12:
[----:B------:R-:W-:Y:S05]  /*1170*/  BSYNC.RECONVERGENT B0 ;  /* 0x0000000000007941 */ /* 0x000fea0003800200 */
.L_x_0:
[----:B------:R-:W5:Y:S01]  /*1180*/  LDCU UR4, c[0x0][0x360] ;  /* 0x00006c00ff0477ac */ /* 0x000f620008000800 */
[----:B------:R-:W-:Y:S01]  /*1190*/  BAR.SYNC.DEFER_BLOCKING 0x0 ;  /* 0x0000000000007b1d */ /* 0x000fe20000010000 */
[----:B------:R-:W-:Y:S01]  /*11a0*/  ISETP.NE.AND P1, PT, R3, RZ, PT ;  /* 0x000000ff0300720c */ /* 0x000fe20003f25270 */
[----:B-----5:R-:W-:-:S09]  /*11b0*/  UISETP.GE.U32.AND UP0, UPT, UR4, 0x2, UPT ;  /* 0x000000020400788c */ /* 0x020fd2000bf06070 */
[----:B------:R-:W-:Y:S05]  /*11c0*/  BRA.U !UP0, `(.L_x_46) ;  /* 0x0000000108307547 */ /* 0x000fea000b800000 */
[----:B------:R-:W-:-:S07]  /*11d0*/  MOV R0, UR4 ;  /* 0x0000000400007c02 */ /* 0x000fce0008000f00 */
.L_x_47:
[----:B------:R-:W-:-:S04]  /*11e0*/  SHF.R.U32.HI R4, RZ, 0x1, R0 ;  /* 0x00000001ff047819 */ /* 0x000fc80000011600 */
[----:B------:R-:W-:-:S13]  /*11f0*/  ISETP.GE.U32.AND P0, PT, R3, R4, PT ;  /* 0x000000040300720c */ /* 0x000fda0003f06070 */
[----:B------:R-:W-:Y:S01]  /*1200*/  @!P0 LEA R2, R4, R10, 0x2 ;  /* 0x0000000a04028211 */ /* 0x000fe200078e10ff */
[----:B------:R-:W-:Y:S05]  /*1210*/  @!P0 LDS R5, [R10] ;  /* 0x000000000a058984 */ /* 0x000fea0000000800 */
[----:B------:R-:W5:Y:S02]  /*1220*/  @!P0 LDS R2, [R2] ;  /* 0x0000000002028984 */ /* 0x000f640000000800 */
[----:B-----5:R-:W-:-:S05]  /*1230*/  @!P0 FADD R5, R2, R5 ;  /* 0x0000000502058221 */ /* 0x020fca0000000000 */
[----:B------:R0:W-:Y:S01]  /*1240*/  @!P0 STS [R10], R5 ;  /* 0x000000050a008388 */ /* 0x0001e20000000800 */
[----:B------:R-:W-:Y:S01]  /*1250*/  BAR.SYNC.DEFER_BLOCKING 0x0 ;  /* 0x0000000000007b1d */ /* 0x000fe20000010000 */
[----:B------:R-:W-:Y:S02]  /*1260*/  ISETP.GT.U32.AND P0, PT, R0, 0x3, PT ;  /* 0x000000030000780c */ /* 0x000fe40003f04070 */
[----:B------:R-:W-:-:S11]  /*1270*/  MOV R0, R4 ;  /* 0x0000000400007202 */ /* 0x000fd60000000f00 */
[----:B0-----:R-:W-:Y:S05]  /*1280*/  @P0 BRA `(.L_x_47) ;  /* 0xfffffffc00d40947 */ /* 0x001fea000383ffff */
.L_x_46:
[----:B------:R-:W-:Y:S05]  /*1290*/  @P1 EXIT ;  /* 0x000000000000194d */ /* 0x000fea0003800000 */
[----:B------:R-:W5:Y:S01]  /*12a0*/  S2UR UR5, SR_CgaCtaId ;  /* 0x00000000000579c3 */ /* 0x000f620000008800 */
[----:B------:R-:W-:Y:S01]  /*12b0*/  UMOV UR4, 0x400 ;  /* 0x0000040000047882 */ /* 0x000fe20000000000 */
[----:B------:R-:W0:Y:S06]  /*12c0*/  S2R R7, SR_CTAID.X ;  /* 0x0000000000077919 */ /* 0x000e2c0000002500 */
[----:B------:R-:W0:Y:S01]  /*12d0*/  LDC.64 R2, c[0x0][0x390] ;  /* 0x0000e400ff027b82 */ /* 0x000e220000000a00 */
[----:B-----5:R-:W-:-:S09]  /*12e0*/  ULEA UR4, UR5, UR4, 0x18 ;  /* 0x0000000405047291 */ /* 0x020fd2000f8ec0ff */
[----:B------:R-:W5:Y:S01]  /*12f0*/  LDS R5, [UR4] ;  /* 0x00000004ff057984 */ /* 0x000f620008000800 */
[----:B0-----:R-:W-:-:S05]  /*1300*/  IMAD.WIDE.U32 R2, R7, 0x4, R2 ;  /* 0x0000000407027825 */ /* 0x001fca00078e0002 */
[----:B-----5:R-:W-:Y:S01]  /*1310*/  STG.E desc[UR6][R2.64], R5 ;  /* 0x0000000502007986 */ /* 0x020fe2000c101906 */
[----:B------:R-:W-:Y:S05]  /*1320*/  EXIT ;  /* 0x000000000000794d */ /* 0x000fea0003800000 */
        .weak           $__internal_0_$__cuda_sm20_rcp_rn_f32_slowpath
        .type           $__internal_0_$__cuda_sm20_rcp_rn_f32_slowpath,@function
        .size           $__internal_0_$__cuda_sm20_rcp_rn_f32_slowpath,($__internal_1_$__cuda_sm20_sqrt_rn_f32_slowpath - $__internal_0_$__cuda_sm20_rcp_rn_f32_slowpath)
$__internal_0_$__cuda_sm20_rcp_rn_f32_slowpath:
[----:B------:R-:W-:Y:S01]  /*1330*/  IMAD.SHL.U32 R2, R0, 0x2, RZ ;  /* 0x0000000200027824 */ /* 0x000fe200078e00ff */
[----:B------:R-:W-:Y:S04]  /*1340*/  BSSY.RECONVERGENT B1, `(.L_x_48) ;  /* 0x0000030000017945 */ /* 0x000fe80003800200 */
[----:B------:R-:W-:-:S04]  /*1350*/  SHF.R.U32.HI R2, RZ, 0x18, R2 ;  /* 0x00000018ff027819 */ /* 0x000fc80000011602 */
[----:B------:R-:W-:-:S13]  /*1360*/  ISETP.NE.U32.AND P0, PT, R2, RZ, PT ;  /* 0x000000ff0200720c */ /* 0x000fda0003f05070 */
[----:B------:R-:W-:Y:S05]  /*1370*/  @P0 BRA `(.L_x_49) ;  /* 0x0000000000280947 */ /* 0x000fea0003800000 */
[----:B------:R-:W-:-:S04]  /*1380*/  SHF.L.U32 R2, R0, 0x1, RZ ;  /* 0x0000000100027819 */ /* 0x000fc800000006ff */
[----:B------:R-:W-:-:S13]  /*1390*/  ISETP.NE.AND P0, PT, R2, RZ, PT ;  /* 0x000000ff0200720c */ /* 0x000fda0003f05270 */
[----:B------:R-:W-:Y:S01]  /*13a0*/  @P0 FFMA R18, R0, 1.84467440737095516160e+19, RZ ;  /* 0x5f80000000120823 */ /* 0x000fe200000000ff */
[----:B------:R-:W-:Y:S08]  /*13b0*/  @!P0 MUFU.RCP R17, R0 ;  /* 0x0000000000118308 */ /* 0x000ff00000001000 */
[----:B------:R-:W0:Y:S02]  /*13c0*/  @P0 MUFU.RCP R21, R18 ;  /* 0x0000001200150308 */ /* 0x000e240000001000 */
[----:B0-----:R-:W-:-:S04]  /*13d0*/  @P0 FFMA R2, R18, R21, -1 ;  /* 0xbf80000012020423 */ /* 0x001fc80000000015 */
[----:B------:R-:W-:-:S04]  /*13e0*/  @P0 FADD.FTZ R2, -R2, -RZ ;  /* 0x800000ff02020221 */ /* 0x000fc80000010100 */
[----:B------:R-:W-:-:S04]  /*13f0*/  @P0 FFMA R2, R21, R2, R21 ;  /* 0x0000000215020223 */ /* 0x000fc80000000015 */
[----:B------:R-:W-:Y:S01]  /*1400*/  @P0 FFMA R17, R2, 1.84467440737095516160e+19, RZ ;  /* 0x5f80000002110823 */ /* 0x000fe200000000ff */
[----:B------:R-:W-:Y:S06]  /*1410*/  BRA `(.L_x_50) ;  /* 0x0000000000887947 */ /* 0x000fec0003800000 */
.L_x_49:
[----:B------:R-:W-:-:S04]  /*1420*/  IADD3 R17, PT, PT, R2, -0xfd, RZ ;  /* 0xffffff0302117810 */ /* 0x000fc80007ffe0ff */
[----:B------:R-:W-:-:S13]  /*1430*/  ISETP.GT.U32.AND P0, PT, R17, 0x1, PT ;  /* 0x000000011100780c */ /* 0x000fda0003f04070 */
[----:B------:R-:W-:Y:S05]  /*1440*/  @P0 BRA `(.L_x_51) ;  /* 0x0000000000780947 */ /* 0x000fea0003800000 */
[----:B------:R-:W-:Y:S01]  /*1450*/  LOP3.LUT R18, R0, 0x7fffff, RZ, 0xc0, !PT ;  /* 0x007fffff00127812 */ /* 0x000fe200078ec0ff */
[----:B------:R-:W-:-:S03]  /*1460*/  HFMA2 R24, -RZ, RZ, 0, 1.78813934326171875e-07 ;  /* 0x00000003ff187431 */ /* 0x000fc600000001ff */
[----:B------:R-:W-:-:S04]  /*1470*/  LOP3.LUT R20, R18, 0x3f800000, RZ, 0xfc, !PT ;  /* 0x3f80000012147812 */ /* 0x000fc800078efcff */
[----:B------:R-:W0:Y:S01]  /*1480*/  MUFU.RCP R21, R20 ;  /* 0x0000001400157308 */ /* 0x000e220000001000 */
[----:B------:R-:W-:Y:S01]  /*1490*/  SHF.L.U32 R25, R24, R17, RZ ;  /* 0x0000001118197219 */ /* 0x000fe200000006ff */
[----:B0-----:R-:W-:-:S04]  /*14a0*/  FFMA R18, R20, R21, -1 ;  /* 0xbf80000014127423 */ /* 0x001fc80000000015 */
[----:B------:R-:W-:-:S04]  /*14b0*/  FADD.FTZ R22, -R18, -RZ ;  /* 0x800000ff12167221 */ /* 0x000fc80000010100 */
[CCC-:B------:R-:W-:Y:S01]  /*14c0*/  FFMA.RM R18, R21.reuse, R22.reuse, R21.reuse ;  /* 0x0000001615127223 */ /* 0x1c0fe20000004015 */
[----:B------:R-:W-:-:S04]  /*14d0*/  FFMA.RP R23, R21, R22, R21 ;  /* 0x0000001615177223 */ /* 0x000fc80000008015 */
[C---:B------:R-:W-:Y:S02]  /*14e0*/  LOP3.LUT R21, R18.reuse, 0x7fffff, RZ, 0xc0, !PT ;  /* 0x007fffff12157812 */ /* 0x040fe400078ec0ff */
[----:B------:R-:W-:Y:S02]  /*14f0*/  FSETP.NEU.FTZ.AND P0, PT, R18, R23, PT ;  /* 0x000000171200720b */ /* 0x000fe40003f1d000 */
[----:B------:R-:W-:Y:S02]  /*1500*/  LOP3.LUT R18, R21, 0x800000, RZ, 0xfc, !PT ;  /* 0x0080000015127812 */ /* 0x000fe400078efcff */
[----:B------:R-:W-:Y:S02]  /*1510*/  SEL R21, RZ, 0xffffffff, !P0 ;  /* 0xffffffffff157807 */ /* 0x000fe40004000000 */
[----:B------:R-:W-:-:S03]  /*1520*/  LOP3.LUT R20, R25, R18, RZ, 0xc0, !PT ;  /* 0x0000001219147212 */ /* 0x000fc600078ec0ff */
[----:B------:R-:W-:Y:S01]  /*1530*/  IMAD.MOV R21, RZ, RZ, -R21 ;  /* 0x000000ffff157224 */ /* 0x000fe200078e0a15 */
[----:B------:R-:W-:-:S04]  /*1540*/  SHF.R.U32.HI R20, RZ, R17, R20 ;  /* 0x00000011ff147219 */ /* 0x000fc80000011614 */
[----:B------:R-:W-:Y:S02]  /*1550*/  LOP3.LUT P1, RZ, R21, R17, R18, 0xf8, !PT ;  /* 0x0000001115ff7212 */ /* 0x000fe4000782f812 */
[C---:B------:R-:W-:Y:S02]  /*1560*/  LOP3.LUT P0, RZ, R20.reuse, 0x1, RZ, 0xc0, !PT ;  /* 0x0000000114ff7812 */ /* 0x040fe4000780c0ff */
[----:B------:R-:W-:-:S04]  /*1570*/  LOP3.LUT P2, RZ, R20, 0x2, RZ, 0xc0, !PT ;  /* 0x0000000214ff7812 */ /* 0x000fc8000784c0ff */
[----:B------:R-:W-:Y:S02]  /*1580*/  PLOP3.LUT P0, PT, P0, P1, P2, 0xe0, 0x0 ;  /* 0x000000000000781c */ /* 0x000fe40000703c20 */
[----:B------:R-:W-:Y:S02]  /*1590*/  LOP3.LUT P1, RZ, R0, 0x7fffff, RZ, 0xc0, !PT ;  /* 0x007fffff00ff7812 */ /* 0x000fe4000782c0ff */
[----:B------:R-:W-:-:S04]  /*15a0*/  SEL R17, RZ, 0x1, !P0 ;  /* 0x00000001ff117807 */ /* 0x000fc80004000000 */
[----:B------:R-:W-:-:S04]  /*15b0*/  IADD3 R17, PT, PT, -R17, RZ, RZ ;  /* 0x000000ff11117210 */ /* 0x000fc80007ffe1ff */
[----:B------:R-:W-:Y:S02]  /*15c0*/  ISETP.GE.AND P0, PT, R17, RZ, PT ;  /* 0x000000ff1100720c */ /* 0x000fe40003f06270 */
[----:B------:R-:W-:-:S04]  /*15d0*/  IADD3 R17, PT, PT, R2, -0xfc, RZ ;  /* 0xffffff0402117810 */ /* 0x000fc80007ffe0ff */
[----:B------:R-:W-:-:S07]  /*15e0*/  SHF.R.U32.HI R17, RZ, R17, R18 ;  /* 0x00000011ff117219 */ /* 0x000fce0000011612 */
[----:B------:R-:W-:-:S05]  /*15f0*/  @!P0 IADD3 R17, PT, PT, R17, 0x1, RZ ;  /* 0x0000000111118810 */ /* 0x000fca0007ffe0ff */
[----:B------:R-:W-:-:S05]  /*1600*/  @!P1 IMAD.SHL.U32 R17, R17, 0x2, RZ ;  /* 0x0000000211119824 */ /* 0x000fca00078e00ff */
[----:B------:R-:W-:Y:S01]  /*1610*/  LOP3.LUT R17, R17, 0x80000000, R0, 0xf8, !PT ;  /* 0x8000000011117812 */ /* 0x000fe200078ef800 */
[----:B------:R-:W-:Y:S06]  /*1620*/  BRA `(.L_x_50) ;  /* 0x0000000000047947 */ /* 0x000fec0003800000 */
.L_x_51:
[----:B------:R0:W1:Y:S02]  /*1630*/  MUFU.RCP R17, R0 ;  /* 0x0000000000117308 */ /* 0x0000640000001000 */
.L_x_50:
[----:B------:R-:W-:Y:S05]  /*1640*/  BSYNC.RECONVERGENT B1 ;  /* 0x0000000000017941 */ /* 0x000fea0003800200 */
.L_x_48:
[----:B-1----:R-:W-:Y:S01]  /*1650*/  MOV R2, R17 ;  /* 0x0000001100027202 */ /* 0x002fe20000000f00 */
[----:B------:R-:W-:-:S04]  /*1660*/  HFMA2 R17, -RZ, RZ, 0, 0 ;  /* 0x00000000ff117431 */ /* 0x000fc800000001ff */
[----:B0-----:R-:W-:Y:S05]  /*1670*/  RET.REL.NODEC R16 `(_Z9forceCompP6VectoriPfi) ;  /* 0xffffffe810607950 */ /* 0x001fea0003c3ffff */
        .weak           $__internal_1_$__cuda_sm20_sqrt_rn_f32_slowpath
        .type           $__internal_1_$__cuda_sm20_sqrt_rn_f32_slowpath,@function
        .size           $__internal_1_$__cuda_sm20_sqrt_rn_f32_slowpath,(.L_x_55 - $__internal_1_$__cuda_sm20_sqrt_rn_f32_slowpath)
$__internal_1_$__cuda_sm20_sqrt_rn_f32_slowpath:
[----:B------:R-:W-:-:S13]  /*1680*/  LOP3.LUT P0, RZ, R0, 0x7fffffff, RZ, 0xc0, !PT ;  /* 0x7fffffff00ff7812 */ /* 0x000fda000780c0ff */
[----:B------:R-:W-:Y:S01]  /*1690*/  @!P0 MOV R2, R0 ;  /* 0x0000000000028202 */ /* 0x000fe20000000f00 */
[----:B------:R-:W-:Y:S06]  /*16a0*/  @!P0 BRA `(.L_x_52) ;  /* 0x0000000000408947 */ /* 0x000fec0003800000 */
[----:B------:R-:W-:-:S13]  /*16b0*/  FSETP.GEU.FTZ.AND P0, PT, R0, RZ, PT ;  /* 0x000000ff0000720b */ /* 0x000fda0003f1e000 */
[----:B------:R-:W-:Y:S01]  /*16c0*/  @!P0 IMAD.MOV.U32 R2, RZ, RZ, 0x7fffffff ;  /* 0x7fffffffff028424 */ /* 0x000fe200078e00ff */
[----:B------:R-:W-:Y:S06]  /*16d0*/  @!P0 BRA `(.L_x_52) ;  /* 0x0000000000348947 */ /* 0x000fec0003800000 */
[----:B------:R-:W-:-:S13]  /*16e0*/  FSETP.GTU.FTZ.AND P0, PT, |R0|, +INF , PT ;  /* 0x7f8000000000780b */ /* 0x000fda0003f1c200 */
[----:B------:R-:W-:Y:S01]  /*16f0*/  @P0 FADD.FTZ R2, R0, 1 ;  /* 0x3f80000000020421 */ /* 0x000fe20000010000 */
[----:B------:R-:W-:Y:S06]  /*1700*/  @P0 BRA `(.L_x_52) ;  /* 0x0000000000280947 */ /* 0x000fec0003800000 */
[----:B------:R-:W-:-:S13]  /*1710*/  FSETP.NEU.FTZ.AND P0, PT, |R0|, +INF , PT ;  /* 0x7f8000000000780b */ /* 0x000fda0003f1d200 */
[----:B------:R-:W-:-:S04]  /*1720*/  @P0 FFMA R17, R0, 1.84467440737095516160e+19, RZ ;  /* 0x5f80000000110823 */ /* 0x000fc800000000ff */
[----:B------:R-:W0:Y:S02]  /*1730*/  @P0 MUFU.RSQ R2, R17 ;  /* 0x0000001100020308 */ /* 0x000e240000001400 */
[----:B0-----:R-:W-:Y:S01]  /*1740*/  @P0 FMUL.FTZ R18, R17, R2 ;  /* 0x0000000211120220 */ /* 0x001fe20000410000 */
[----:B------:R-:W-:Y:S01]  /*1750*/  @P0 FMUL.FTZ R22, R2, 0.5 ;  /* 0x3f00000002160820 */ /* 0x000fe20000410000 */
[----:B------:R-:W-:Y:S02]  /*1760*/  @!P0 MOV R2, R0 ;  /* 0x0000000000028202 */ /* 0x000fe40000000f00 */
[----:B------:R-:W-:-:S04]  /*1770*/  @P0 FADD.FTZ R20, -R18, -RZ ;  /* 0x800000ff12140221 */ /* 0x000fc80000010100 */
[----:B------:R-:W-:-:S04]  /*1780*/  @P0 FFMA R21, R18, R20, R17 ;  /* 0x0000001412150223 */ /* 0x000fc80000000011 */
[----:B------:R-:W-:-:S04]  /*1790*/  @P0 FFMA R21, R21, R22, R18 ;  /* 0x0000001615150223 */ /* 0x000fc80000000012 */
[----:B------:R-:W-:-:S07]  /*17a0*/  @P0 FMUL.FTZ R2, R21, 2.3283064365386962891e-10 ;  /* 0x2f80000015020820 */ /* 0x000fce0000410000 */
.L_x_52:
[----:B------:R-:W-:Y:S01]  /*17b0*/  HFMA2 R17, -RZ, RZ, 0, 0 ;  /* 0x00000000ff117431 */ /* 0x000fe200000001ff */
[----:B------:R-:W-:-:S03]  /*17c0*/  MOV R0, R2 ;  /* 0x0000000200007202 */ /* 0x000fc60000000f00 */
[----:B------:R-:W-:Y:S05]  /*17d0*/  RET.REL.NODEC R16 `(_Z9forceCompP6VectoriPfi) ;  /* 0xffffffe810087950 */ /* 0x000fea0003c3ffff */
.L_x_53:
[----:B------:R-:W-:-:S00]  /*17e0*/  BRA `(.L_x_53) ;  /* 0xfffffffc00fc7947 */ /* 0x000fc0000383ffff */
[----:B------:R-:W-:-:S00]  /*17f0*/  NOP ;  /* 0x0000000000007918 */ /* 0x000fc00000000000 */
        /* <DEDUP_REMOVED lines=8> */
.L_x_55:


//--------------------- .nv.shared._Z9forceCompP6VectoriPfi --------------------------
	.section	.nv.shared._Z9forceCompP6VectoriPfi,"aw",@nobits
	.sectionflags	@""
	.align	16
	.zero		1024


//--------------------- .nv.shared.reserved.0     --------------------------
	.section	.nv.shared.reserved.0,"aw",@nobits
	.weak		__nv_reservedSMEM_offset_0_alias
	.size		__nv_reservedSMEM_offset_0_alias, 0, 64
	.other		__nv_reservedSMEM_offset_0_alias,@"STO_CUDA_RESERVED_SHARED STV_DEFAULT"
__nv_reservedSMEM_offset_0_alias:
	.zero		0
	.zero		64


//--------------------- .nv.constant0._Z9forceCompP6VectoriPfi --------------------------
	.section	.nv.constant0._Z9forceCompP6VectoriPfi,"a",@progbits
	.sectionflags	@""
	.align	4
.nv.constant0._Z9forceCompP6VectoriPfi:
	.zero		924


//--------------------- SYMBOLS --------------------------

	.type		.nv.reservedSmem.offset0,@object
	.size		.nv.reservedSmem.offset0,0x4
	.type		.nv.reservedSmem.cap,@object
	.size		.nv.reservedSmem.cap,0x4
